//
// Generated by NVIDIA NVVM Compiler
//
// Compiler Build ID: CL-36424714
// Cuda compilation tools, release 13.0, V13.0.88
// Based on NVVM 20.0.0
//

.version 9.0
.target sm_100
.address_size 64

	// .globl	_Z13cudaMatrixMulPiS_S_
.extern .func  (.param .b32 func_retval0) vprintf
(
	.param .b64 vprintf_param_0,
	.param .b64 vprintf_param_1
)
;
// _ZZ19cudaMatrixMulSharedPiS_S_E3SM2 has been demoted
// _ZZ19cudaMatrixMulSharedPiS_S_E3SM3 has been demoted
.global .align 1 .b8 $str[12] = {83, 77, 50, 91, 48, 93, 61, 37, 100, 44, 32};
.global .align 1 .b8 $str$1[12] = {83, 77, 50, 91, 49, 93, 61, 37, 100, 44, 32};
.global .align 1 .b8 $str$2[11] = {83, 77, 50, 91, 50, 93, 61, 37, 100, 10};
.global .align 1 .b8 $str$3[12] = {83, 77, 51, 91, 48, 93, 61, 37, 100, 44, 32};
.global .align 1 .b8 $str$4[12] = {83, 77, 51, 91, 49, 93, 61, 37, 100, 44, 32};
.global .align 1 .b8 $str$5[11] = {83, 77, 51, 91, 50, 93, 61, 37, 100, 10};

.visible .entry _Z13cudaMatrixMulPiS_S_(
	.param .u64 .ptr .align 1 _Z13cudaMatrixMulPiS_S__param_0,
	.param .u64 .ptr .align 1 _Z13cudaMatrixMulPiS_S__param_1,
	.param .u64 .ptr .align 1 _Z13cudaMatrixMulPiS_S__param_2
)
{
	.reg .pred 	%p<2>;
	.reg .b32 	%r<70>;
	.reg .b64 	%rd<15>;

	ld.param.u64 	%rd3, [_Z13cudaMatrixMulPiS_S__param_0];
	ld.param.u64 	%rd4, [_Z13cudaMatrixMulPiS_S__param_1];
	ld.param.u64 	%rd5, [_Z13cudaMatrixMulPiS_S__param_2];
	cvta.to.global.u64 	%rd6, %rd5;
	cvta.to.global.u64 	%rd7, %rd4;
	mov.u32 	%r13, %ntid.x;
	mov.u32 	%r14, %ctaid.x;
	mov.u32 	%r15, %tid.x;
	mad.lo.s32 	%r1, %r13, %r14, %r15;
	shr.s32 	%r16, %r1, 31;
	shr.u32 	%r17, %r16, 22;
	add.s32 	%r18, %r1, %r17;
	and.b32  	%r67, %r18, -1024;
	sub.s32 	%r66, %r1, %r67;
	add.s64 	%rd1, %rd7, 32;
	add.s64 	%rd2, %rd6, 32768;
	mov.b32 	%r68, 0;
	mov.u32 	%r69, %r68;
$L__BB0_1:
	mul.wide.s32 	%rd8, %r67, 4;
	add.s64 	%rd9, %rd1, %rd8;
	mul.wide.s32 	%rd10, %r66, 4;
	add.s64 	%rd11, %rd2, %rd10;
	ld.global.u32 	%r19, [%rd9+-32];
	ld.global.u32 	%r20, [%rd11+-32768];
	mad.lo.s32 	%r21, %r20, %r19, %r69;
	ld.global.u32 	%r22, [%rd9+-28];
	ld.global.u32 	%r23, [%rd11+-28672];
	mad.lo.s32 	%r24, %r23, %r22, %r21;
	ld.global.u32 	%r25, [%rd9+-24];
	ld.global.u32 	%r26, [%rd11+-24576];
	mad.lo.s32 	%r27, %r26, %r25, %r24;
	ld.global.u32 	%r28, [%rd9+-20];
	ld.global.u32 	%r29, [%rd11+-20480];
	mad.lo.s32 	%r30, %r29, %r28, %r27;
	ld.global.u32 	%r31, [%rd9+-16];
	ld.global.u32 	%r32, [%rd11+-16384];
	mad.lo.s32 	%r33, %r32, %r31, %r30;
	ld.global.u32 	%r34, [%rd9+-12];
	ld.global.u32 	%r35, [%rd11+-12288];
	mad.lo.s32 	%r36, %r35, %r34, %r33;
	ld.global.u32 	%r37, [%rd9+-8];
	ld.global.u32 	%r38, [%rd11+-8192];
	mad.lo.s32 	%r39, %r38, %r37, %r36;
	ld.global.u32 	%r40, [%rd9+-4];
	ld.global.u32 	%r41, [%rd11+-4096];
	mad.lo.s32 	%r42, %r41, %r40, %r39;
	ld.global.u32 	%r43, [%rd9];
	ld.global.u32 	%r44, [%rd11];
	mad.lo.s32 	%r45, %r44, %r43, %r42;
	ld.global.u32 	%r46, [%rd9+4];
	ld.global.u32 	%r47, [%rd11+4096];
	mad.lo.s32 	%r48, %r47, %r46, %r45;
	ld.global.u32 	%r49, [%rd9+8];
	ld.global.u32 	%r50, [%rd11+8192];
	mad.lo.s32 	%r51, %r50, %r49, %r48;
	ld.global.u32 	%r52, [%rd9+12];
	ld.global.u32 	%r53, [%rd11+12288];
	mad.lo.s32 	%r54, %r53, %r52, %r51;
	ld.global.u32 	%r55, [%rd9+16];
	ld.global.u32 	%r56, [%rd11+16384];
	mad.lo.s32 	%r57, %r56, %r55, %r54;
	ld.global.u32 	%r58, [%rd9+20];
	ld.global.u32 	%r59, [%rd11+20480];
	mad.lo.s32 	%r60, %r59, %r58, %r57;
	ld.global.u32 	%r61, [%rd9+24];
	ld.global.u32 	%r62, [%rd11+24576];
	mad.lo.s32 	%r63, %r62, %r61, %r60;
	ld.global.u32 	%r64, [%rd9+28];
	ld.global.u32 	%r65, [%rd11+28672];
	mad.lo.s32 	%r69, %r65, %r64, %r63;
	add.s32 	%r68, %r68, 16;
	add.s32 	%r67, %r67, 16;
	add.s32 	%r66, %r66, 16384;
	setp.ne.s32 	%p1, %r68, 1024;
	@%p1 bra 	$L__BB0_1;
	cvta.to.global.u64 	%rd12, %rd3;
	mul.wide.s32 	%rd13, %r1, 4;
	add.s64 	%rd14, %rd12, %rd13;
	st.global.u32 	[%rd14], %r69;
	ret;

}
	// .globl	_Z19cudaMatrixMulSharedPiS_S_
.visible .entry _Z19cudaMatrixMulSharedPiS_S_(
	.param .u64 .ptr .align 1 _Z19cudaMatrixMulSharedPiS_S__param_0,
	.param .u64 .ptr .align 1 _Z19cudaMatrixMulSharedPiS_S__param_1,
	.param .u64 .ptr .align 1 _Z19cudaMatrixMulSharedPiS_S__param_2
)
{
	.local .align 8 .b8 	__local_depot1[8];
	.reg .b64 	%SP;
	.reg .b64 	%SPL;
	.reg .pred 	%p<2>;
	.reg .b32 	%r<22>;
	.reg .b64 	%rd<15>;
	// demoted variable
	.shared .align 4 .b8 _ZZ19cudaMatrixMulSharedPiS_S_E3SM2[24576];
	// demoted variable
	.shared .align 4 .b8 _ZZ19cudaMatrixMulSharedPiS_S_E3SM3[24576];
	mov.u64 	%SPL, __local_depot1;
	cvta.local.u64 	%SP, %SPL;
	bar.sync 	0;
	mov.u32 	%r1, %ctaid.x;
	mov.u32 	%r2, %ctaid.y;
	or.b32  	%r3, %r1, %r2;
	setp.ne.s32 	%p1, %r3, 0;
	@%p1 bra 	$L__BB1_2;
	add.u64 	%rd1, %SP, 0;
	add.u64 	%rd2, %SPL, 0;
	ld.shared.u32 	%r4, [_ZZ19cudaMatrixMulSharedPiS_S_E3SM2];
	st.local.u32 	[%rd2], %r4;
	mov.u64 	%rd3, $str;
	cvta.global.u64 	%rd4, %rd3;
	{ // callseq 0, 0
	.param .b64 param0;
	st.param.b64 	[param0], %rd4;
	.param .b64 param1;
	st.param.b64 	[param1], %rd1;
	.param .b32 retval0;
	call.uni (retval0), 
	vprintf, 
	(
	param0, 
	param1
	);
	ld.param.b32 	%r5, [retval0];
	} // callseq 0
	ld.shared.u32 	%r7, [_ZZ19cudaMatrixMulSharedPiS_S_E3SM2+4];
	st.local.u32 	[%rd2], %r7;
	mov.u64 	%rd5, $str$1;
	cvta.global.u64 	%rd6, %rd5;
	{ // callseq 1, 0
	.param .b64 param0;
	st.param.b64 	[param0], %rd6;
	.param .b64 param1;
	st.param.b64 	[param1], %rd1;
	.param .b32 retval0;
	call.uni (retval0), 
	vprintf, 
	(
	param0, 
	param1
	);
	ld.param.b32 	%r8, [retval0];
	} // callseq 1
	ld.shared.u32 	%r10, [_ZZ19cudaMatrixMulSharedPiS_S_E3SM2+8];
	st.local.u32 	[%rd2], %r10;
	mov.u64 	%rd7, $str$2;
	cvta.global.u64 	%rd8, %rd7;
	{ // callseq 2, 0
	.param .b64 param0;
	st.param.b64 	[param0], %rd8;
	.param .b64 param1;
	st.param.b64 	[param1], %rd1;
	.param .b32 retval0;
	call.uni (retval0), 
	vprintf, 
	(
	param0, 
	param1
	);
	ld.param.b32 	%r11, [retval0];
	} // callseq 2
	ld.shared.u32 	%r13, [_ZZ19cudaMatrixMulSharedPiS_S_E3SM3];
	st.local.u32 	[%rd2], %r13;
	mov.u64 	%rd9, $str$3;
	cvta.global.u64 	%rd10, %rd9;
	{ // callseq 3, 0
	.param .b64 param0;
	st.param.b64 	[param0], %rd10;
	.param .b64 param1;
	st.param.b64 	[param1], %rd1;
	.param .b32 retval0;
	call.uni (retval0), 
	vprintf, 
	(
	param0, 
	param1
	);
	ld.param.b32 	%r14, [retval0];
	} // callseq 3
	ld.shared.u32 	%r16, [_ZZ19cudaMatrixMulSharedPiS_S_E3SM3+4];
	st.local.u32 	[%rd2], %r16;
	mov.u64 	%rd11, $str$4;
	cvta.global.u64 	%rd12, %rd11;
	{ // callseq 4, 0
	.param .b64 param0;
	st.param.b64 	[param0], %rd12;
	.param .b64 param1;
	st.param.b64 	[param1], %rd1;
	.param .b32 retval0;
	call.uni (retval0), 
	vprintf, 
	(
	param0, 
	param1
	);
	ld.param.b32 	%r17, [retval0];
	} // callseq 4
	ld.shared.u32 	%r19, [_ZZ19cudaMatrixMulSharedPiS_S_E3SM3+8];
	st.local.u32 	[%rd2], %r19;
	mov.u64 	%rd13, $str$5;
	cvta.global.u64 	%rd14, %rd13;
	{ // callseq 5, 0
	.param .b64 param0;
	st.param.b64 	[param0], %rd14;
	.param .b64 param1;
	st.param.b64 	[param1], %rd1;
	.param .b32 retval0;
	call.uni (retval0), 
	vprintf, 
	(
	param0, 
	param1
	);
	ld.param.b32 	%r20, [retval0];
	} // callseq 5
$L__BB1_2:
	bar.sync 	0;
	ret;

}


// ===== COMPILED SASS (sm_100) =====

	.target	sm_100

	.elftype	@"ET_EXEC"


//--------------------- .note.nv.tkinfo           --------------------------
	.section	.note.nv.tkinfo,"",@"SHT_NOTE"
	.sectionflags	@"SHF_NOTE_NV_TKINFO"
	.tkinfo
        /*0018*/ 	.word	0x00000002
        /*0030*/ 	.string	""
        /*0030*/ 	.string	"ptxas"
        /*0030*/ 	.string	"Cuda compilation tools, release 13.0, V13.0.88"
        /*0030*/ 	.string	"Build cuda_13.0.r13.0/compiler.36424714_0"
        /*0030*/ 	.string	"-arch sm_100 -m 64 "



//--------------------- .note.nv.cuinfo           --------------------------
	.section	.note.nv.cuinfo,"",@"SHT_NOTE"
	.sectionflags	@"SHF_NOTE_NV_CUINFO"
        /*0018*/ 	.short	0x0002
        /*001a*/ 	.short	0x0064
        /*001c*/ 	.short	0x0082
	.zero		2


//--------------------- .nv.info                  --------------------------
	.section	.nv.info,"",@"SHT_CUDA_INFO"
	.align	4


	//----- nvinfo : EIATTR_REGCOUNT
	.align		4
        /*0000*/ 	.byte	0x04, 0x2f
        /*0002*/ 	.short	(.L_7 - .L_6)
	.align		4
.L_6:
        /*0004*/ 	.word	index@(_Z13cudaMatrixMulPiS_S_)
        /*0008*/ 	.word	0x0000001f


	//----- nvinfo : EIATTR_FRAME_SIZE
	.align		4
.L_7:
        /*000c*/ 	.byte	0x04, 0x11
        /*000e*/ 	.short	(.L_9 - .L_8)
	.align		4
.L_8:
        /*0010*/ 	.word	index@(_Z13cudaMatrixMulPiS_S_)
        /*0014*/ 	.word	0x00000000


	//----- nvinfo : EIATTR_REGCOUNT
	.align		4
.L_9:
        /*0018*/ 	.byte	0x04, 0x2f
        /*001a*/ 	.short	(.L_11 - .L_10)
	.align		4
.L_10:
        /*001c*/ 	.word	index@(_Z19cudaMatrixMulSharedPiS_S_)
        /*0020*/ 	.word	0x00000018


	//----- nvinfo : EIATTR_FRAME_SIZE
	.align		4
.L_11:
        /*0024*/ 	.byte	0x04, 0x11
        /*0026*/ 	.short	(.L_13 - .L_12)
	.align		4
.L_12:
        /*0028*/ 	.word	index@(_Z19cudaMatrixMulSharedPiS_S_)
        /*002c*/ 	.word	0x00000008


	//----- nvinfo : EIATTR_MIN_STACK_SIZE
	.align		4
.L_13:
        /*0030*/ 	.byte	0x04, 0x12
        /*0032*/ 	.short	(.L_15 - .L_14)
	.align		4
.L_14:
        /*0034*/ 	.word	index@(_Z19cudaMatrixMulSharedPiS_S_)
        /*0038*/ 	.word	0x00000008


	//----- nvinfo : EIATTR_MIN_STACK_SIZE
	.align		4
.L_15:
        /*003c*/ 	.byte	0x04, 0x12
        /*003e*/ 	.short	(.L_17 - .L_16)
	.align		4
.L_16:
        /*0040*/ 	.word	index@(_Z13cudaMatrixMulPiS_S_)
        /*0044*/ 	.word	0x00000000
.L_17:


//--------------------- .nv.compat                --------------------------
	.section	.nv.compat,"",@"SHT_CUDA_COMPAT_INFO"
	.align	4
        /*0000*/ 	.byte	0x02, 0x09, 0x00, 0x00, 0x02, 0x02, 0x01, 0x00, 0x02, 0x05, 0x05, 0x00, 0x03, 0x07, 0x01, 0x01
        /*0010*/ 	.byte	0x02, 0x03, 0x00, 0x00, 0x02, 0x06, 0x01, 0x00, 0x04, 0x0b, 0x08, 0x00, 0x09, 0x00, 0x00, 0x00
        /*0020*/ 	.byte	0x00, 0x00, 0x00, 0x00


//--------------------- .nv.info._Z19cudaMatrixMulSharedPiS_S_ --------------------------
	.section	.nv.info._Z19cudaMatrixMulSharedPiS_S_,"",@"SHT_CUDA_INFO"
	.sectionflags	@""
	.align	4


	//----- nvinfo : EIATTR_CUDA_API_VERSION
	.align		4
        /*0000*/ 	.byte	0x04, 0x37
        /*0002*/ 	.short	(.L_19 - .L_18)
.L_18:
        /*0004*/ 	.word	0x00000082


	//----- nvinfo : EIATTR_KPARAM_INFO
	.align		4
.L_19:
        /*0008*/ 	.byte	0x04, 0x17
        /*000a*/ 	.short	(.L_21 - .L_20)
.L_20:
        /*000c*/ 	.word	0x00000000
        /*0010*/ 	.short	0x0002
        /*0012*/ 	.short	0x0010
        /*0014*/ 	.byte	0x00, 0xf5, 0x21, 0x00


	//----- nvinfo : EIATTR_KPARAM_INFO
	.align		4
.L_21:
        /*0018*/ 	.byte	0x04, 0x17
        /*001a*/ 	.short	(.L_23 - .L_22)
.L_22:
        /*001c*/ 	.word	0x00000000
        /*0020*/ 	.short	0x0001
        /*0022*/ 	.short	0x0008
        /*0024*/ 	.byte	0x00, 0xf5, 0x21, 0x00


	//----- nvinfo : EIATTR_KPARAM_INFO
	.align		4
.L_23:
        /*0028*/ 	.byte	0x04, 0x17
        /*002a*/ 	.short	(.L_25 - .L_24)
.L_24:
        /*002c*/ 	.word	0x00000000
        /*0030*/ 	.short	0x0000
        /*0032*/ 	.short	0x0000
        /*0034*/ 	.byte	0x00, 0xf5, 0x21, 0x00


	//----- nvinfo : EIATTR_SPARSE_MMA_MASK
	.align		4
.L_25:
        /*0038*/ 	.byte	0x03, 0x50
        /*003a*/ 	.short	0x0000


	//----- nvinfo : EIATTR_MAXREG_COUNT
	.align		4
        /*003c*/ 	.byte	0x03, 0x1b
        /*003e*/ 	.short	0x00ff


	//----- nvinfo : EIATTR_NUM_BARRIERS
	.align		4
        /*0040*/ 	.byte	0x02, 0x4c
        /*0042*/ 	.byte	0x01
	.zero		1


	//----- nvinfo : EIATTR_EXTERNS
	.align		4
        /*0044*/ 	.byte	0x04, 0x0f
        /*0046*/ 	.short	(.L_27 - .L_26)


	//   ....[0]....
	.align		4
.L_26:
        /*0048*/ 	.word	index@(vprintf)


	//----- nvinfo : EIATTR_MERCURY_ISA_VERSION
	.align		4
.L_27:
        /*004c*/ 	.byte	0x03, 0x5f
        /*004e*/ 	.short	0x0101


	//----- nvinfo : EIATTR_VRC_CTA_INIT_COUNT
	.align		4
        /*0050*/ 	.byte	0x02, 0x4a
	.zero		1
	.zero		1


	//----- nvinfo : EIATTR_SYSCALL_OFFSETS
	.align		4
        /*0054*/ 	.byte	0x04, 0x46
        /*0056*/ 	.short	(.L_29 - .L_28)


	//   ....[0]....
.L_28:
        /*0058*/ 	.word	0x00000180


	//   ....[1]....
        /*005c*/ 	.word	0x00000250


	//   ....[2]....
        /*0060*/ 	.word	0x00000320


	//   ....[3]....
        /*0064*/ 	.word	0x000003f0


	//   ....[4]....
        /*0068*/ 	.word	0x000004c0


	//   ....[5]....
        /*006c*/ 	.word	0x00000590


	//----- nvinfo : EIATTR_EXIT_INSTR_OFFSETS
	.align		4
.L_29:
        /*0070*/ 	.byte	0x04, 0x1c
        /*0072*/ 	.short	(.L_31 - .L_30)


	//   ....[0]....
.L_30:
        /*0074*/ 	.word	0x000005c0


	//----- nvinfo : EIATTR_CBANK_PARAM_SIZE
	.align		4
.L_31:
        /*0078*/ 	.byte	0x03, 0x19
        /*007a*/ 	.short	0x0018


	//----- nvinfo : EIATTR_PARAM_CBANK
	.align		4
        /*007c*/ 	.byte	0x04, 0x0a
        /*007e*/ 	.short	(.L_33 - .L_32)
	.align		4
.L_32:
        /*0080*/ 	.word	index@(.nv.constant0._Z19cudaMatrixMulSharedPiS_S_)
        /*0084*/ 	.short	0x0380
        /*0086*/ 	.short	0x0018


	//----- nvinfo : EIATTR_SW_WAR
	.align		4
.L_33:
        /*0088*/ 	.byte	0x04, 0x36
        /*008a*/ 	.short	(.L_35 - .L_34)
.L_34:
        /*008c*/ 	.word	0x00000008
.L_35:


//--------------------- .nv.info._Z13cudaMatrixMulPiS_S_ --------------------------
	.section	.nv.info._Z13cudaMatrixMulPiS_S_,"",@"SHT_CUDA_INFO"
	.sectionflags	@""
	.align	4


	//----- nvinfo : EIATTR_CUDA_API_VERSION
	.align		4
        /*0000*/ 	.byte	0x04, 0x37
        /*0002*/ 	.short	(.L_37 - .L_36)
.L_36:
        /*0004*/ 	.word	0x00000082


	//----- nvinfo : EIATTR_KPARAM_INFO
	.align		4
.L_37:
        /*0008*/ 	.byte	0x04, 0x17
        /*000a*/ 	.short	(.L_39 - .L_38)
.L_38:
        /*000c*/ 	.word	0x00000000
        /*0010*/ 	.short	0x0002
        /*0012*/ 	.short	0x0010
        /*0014*/ 	.byte	0x00, 0xf5, 0x21, 0x00


	//----- nvinfo : EIATTR_KPARAM_INFO
	.align		4
.L_39:
        /*0018*/ 	.byte	0x04, 0x17
        /*001a*/ 	.short	(.L_41 - .L_40)
.L_40:
        /*001c*/ 	.word	0x00000000
        /*0020*/ 	.short	0x0001
        /*0022*/ 	.short	0x0008
        /*0024*/ 	.byte	0x00, 0xf5, 0x21, 0x00


	//----- nvinfo : EIATTR_KPARAM_INFO
	.align		4
.L_41:
        /*0028*/ 	.byte	0x04, 0x17
        /*002a*/ 	.short	(.L_43 - .L_42)
.L_42:
        /*002c*/ 	.word	0x00000000
        /*0030*/ 	.short	0x0000
        /*0032*/ 	.short	0x0000
        /*0034*/ 	.byte	0x00, 0xf5, 0x21, 0x00


	//----- nvinfo : EIATTR_SPARSE_MMA_MASK
	.align		4
.L_43:
        /*0038*/ 	.byte	0x03, 0x50
        /*003a*/ 	.short	0x0000


	//----- nvinfo : EIATTR_MAXREG_COUNT
	.align		4
        /*003c*/ 	.byte	0x03, 0x1b
        /*003e*/ 	.short	0x00ff


	//----- nvinfo : EIATTR_MERCURY_ISA_VERSION
	.align		4
        /*0040*/ 	.byte	0x03, 0x5f
        /*0042*/ 	.short	0x0101


	//----- nvinfo : EIATTR_VRC_CTA_INIT_COUNT
	.align		4
        /*0044*/ 	.byte	0x02, 0x4a
	.zero		1
	.zero		1


	//----- nvinfo : EIATTR_EXIT_INSTR_OFFSETS
	.align		4
        /*0048*/ 	.byte	0x04, 0x1c
        /*004a*/ 	.short	(.L_45 - .L_44)


	//   ....[0]....
.L_44:
        /*004c*/ 	.word	0x00000500


	//----- nvinfo : EIATTR_CBANK_PARAM_SIZE
	.align		4
.L_45:
        /*0050*/ 	.byte	0x03, 0x19
        /*0052*/ 	.short	0x0018


	//----- nvinfo : EIATTR_PARAM_CBANK
	.align		4
        /*0054*/ 	.byte	0x04, 0x0a
        /*0056*/ 	.short	(.L_47 - .L_46)
	.align		4
.L_46:
        /*0058*/ 	.word	index@(.nv.constant0._Z13cudaMatrixMulPiS_S_)
        /*005c*/ 	.short	0x0380
        /*005e*/ 	.short	0x0018


	//----- nvinfo : EIATTR_SW_WAR
	.align		4
.L_47:
        /*0060*/ 	.byte	0x04, 0x36
        /*0062*/ 	.short	(.L_49 - .L_48)
.L_48:
        /*0064*/ 	.word	0x00000008
.L_49:


//--------------------- .nv.callgraph             --------------------------
	.section	.nv.callgraph,"",@"SHT_CUDA_CALLGRAPH"
	.align	4
	.sectionentsize	8
	.align		4
        /*0000*/ 	.word	0x00000000
	.align		4
        /*0004*/ 	.word	0xffffffff
	.align		4
        /*0008*/ 	.word	index@(_Z19cudaMatrixMulSharedPiS_S_)
	.align		4
        /*000c*/ 	.word	index@(vprintf)
	.align		4
        /*0010*/ 	.word	0x00000000
	.align		4
        /*0014*/ 	.word	0xfffffffe
	.align		4
        /*0018*/ 	.word	0x00000000
	.align		4
        /*001c*/ 	.word	0xfffffffd
	.align		4
        /*0020*/ 	.word	0x00000000
	.align		4
        /*0024*/ 	.word	0xfffffffc


//--------------------- .nv.constant4             --------------------------
	.section	.nv.constant4,"a",@progbits
	.align	8
	.align		8
.nv.constant4:
        /*0000*/ 	.dword	vprintf
	.align		8
        /*0008*/ 	.dword	$str
	.align		8
        /*0010*/ 	.dword	$str$1
	.align		8
        /*0018*/ 	.dword	$str$2
	.align		8
        /*0020*/ 	.dword	$str$3
	.align		8
        /*0028*/ 	.dword	$str$4
	.align		8
        /*0030*/ 	.dword	$str$5


//--------------------- .text._Z19cudaMatrixMulSharedPiS_S_ --------------------------
	.section	.text._Z19cudaMatrixMulSharedPiS_S_,"ax",@progbits
	.align	128
        .global         _Z19cudaMatrixMulSharedPiS_S_
        .type           _Z19cudaMatrixMulSharedPiS_S_,@function
        .size           _Z19cudaMatrixMulSharedPiS_S_,(.L_x_9 - _Z19cudaMatrixMulSharedPiS_S_)
        .other          _Z19cudaMatrixMulSharedPiS_S_,@"STO_CUDA_ENTRY STV_DEFAULT"
_Z19cudaMatrixMulSharedPiS_S_:
.text._Z19cudaMatrixMulSharedPiS_S_:
[----:B------:R-:W0:Y:S08]  /*0000*/  LDC R1, c[0x0][0x37c] ;  /* 0x0000df00ff017b82 */ /* 0x000e300000000800 */
[----:B------:R-:W-:Y:S01]  /*0010*/  S2UR UR6, SR_CTAID.X ;  /* 0x00000000000679c3 */ /* 0x000fe20000002500 */
[----:B------:R-:W1:Y:S07]  /*0020*/  LDCU UR4, c[0x0][0x2f8] ;  /* 0x00005f00ff0477ac */ /* 0x000e6e0008000800 */
[----:B------:R-:W-:Y:S01]  /*0030*/  BAR.SYNC.DEFER_BLOCKING 0x0 ;  /* 0x0000000000007b1d */ /* 0x000fe20000010000 */
[----:B0-----:R-:W-:-:S07]  /*0040*/  VIADD R1, R1, 0xfffffff8 ;  /* 0xfffffff801017836 */ /* 0x001fce0000000000 */
[----:B------:R-:W0:Y:S01]  /*0050*/  S2UR UR7, SR_CTAID.Y ;  /* 0x00000000000779c3 */ /* 0x000e220000002600 */
[----:B------:R-:W2:Y:S01]  /*0060*/  LDCU UR5, c[0x0][0x2fc] ;  /* 0x00005f80ff0577ac */ /* 0x000ea20008000800 */
[----:B-1----:R-:W-:-:S05]  /*0070*/  IADD3 R17, P0, PT, R1, UR4, RZ ;  /* 0x0000000401117c10 */ /* 0x002fca000ff1e0ff */
[----:B--2---:R-:W-:Y:S01]  /*0080*/  IMAD.X R16, RZ, RZ, UR5, P0 ;  /* 0x00000005ff107e24 */ /* 0x004fe200080e06ff */
[----:B0-----:R-:W-:-:S09]  /*0090*/  ULOP3.LUT UP0, URZ, UR6, UR7, URZ, 0xfc, !UPT ;  /* 0x0000000706ff7292 */ /* 0x001fd2000f80fcff */
[----:B------:R-:W-:Y:S05]  /*00a0*/  BRA.U UP0, `(.L_x_0) ;  /* 0x00000005003c7547 */ /* 0x000fea000b800000 */
[----:B------:R-:W0:Y:S01]  /*00b0*/  S2UR UR5, SR_CgaCtaId ;  /* 0x00000000000579c3 */ /* 0x000e220000008800 */
[----:B------:R-:W-:Y:S01]  /*00c0*/  UMOV UR4, 0x400 ;  /* 0x0000040000047882 */ /* 0x000fe20000000000 */
[----:B------:R-:W-:Y:S01]  /*00d0*/  MOV R2, 0x0 ;  /* 0x0000000000027802 */ /* 0x000fe20000000f00 */
[----:B------:R-:W-:Y:S01]  /*00e0*/  IMAD.MOV.U32 R6, RZ, RZ, R17 ;  /* 0x000000ffff067224 */ /* 0x000fe200078e0011 */
[----:B------:R-:W-:-:S04]  /*00f0*/  MOV R7, R16 ;  /* 0x0000001000077202 */ /* 0x000fc80000000f00 */
[----:B------:R1:W2:Y:S01]  /*0100*/  LDC.64 R8, c[0x4][R2] ;  /* 0x0100000002087b82 */ /* 0x0002a20000000a00 */
[----:B0-----:R-:W-:-:S09]  /*0110*/  ULEA UR4, UR5, UR4, 0x18 ;  /* 0x0000000405047291 */ /* 0x001fd2000f8ec0ff */
[----:B------:R-:W0:Y:S02]  /*0120*/  LDS R0, [UR4] ;  /* 0x00000004ff007984 */ /* 0x000e240008000800 */
[----:B------:R-:W3:Y:S02]  /*0130*/  LDCU.64 UR4, c[0x4][0x8] ;  /* 0x01000100ff0477ac */ /* 0x000ee40008000a00 */
[----:B---3--:R-:W-:Y:S01]  /*0140*/  MOV R4, UR4 ;  /* 0x0000000400047c02 */ /* 0x008fe20008000f00 */
[----:B------:R-:W-:Y:S01]  /*0150*/  IMAD.U32 R5, RZ, RZ, UR5 ;  /* 0x00000005ff057e24 */ /* 0x000fe2000f8e00ff */
[----:B0-2---:R1:W-:Y:S06]  /*0160*/  STL [R1], R0 ;  /* 0x0000000001007387 */ /* 0x0053ec0000100800 */
[----:B------:R-:W-:-:S07]  /*0170*/  LEPC R20, `(.L_x_1) ;  /* 0x000000001014794e */ /* 0x000fce0000000000 */
[----:B-1----:R-:W-:Y:S05]  /*0180*/  CALL.ABS.NOINC R8 ;  /* 0x0000000008007343 */ /* 0x002fea0003c00000 */
.L_x_1:
[----:B------:R-:W0:Y:S01]  /*0190*/  S2UR UR5, SR_CgaCtaId ;  /* 0x00000000000579c3 */ /* 0x000e220000008800 */
[----:B------:R-:W-:Y:S01]  /*01a0*/  UMOV UR4, 0x400 ;  /* 0x0000040000047882 */ /* 0x000fe20000000000 */
[----:B------:R-:W-:Y:S01]  /*01b0*/  MOV R6, R17 ;  /* 0x0000001100067202 */ /* 0x000fe20000000f00 */
[----:B------:R-:W-:-:S05]  /*01c0*/  IMAD.MOV.U32 R7, RZ, RZ, R16 ;  /* 0x000000ffff077224 */ /* 0x000fca00078e0010 */
[----:B------:R1:W2:Y:S01]  /*01d0*/  LDC.64 R8, c[0x4][R2] ;  /* 0x0100000002087b82 */ /* 0x0002a20000000a00 */
[----:B0-----:R-:W-:-:S09]  /*01e0*/  ULEA UR4, UR5, UR4, 0x18 ;  /* 0x0000000405047291 */ /* 0x001fd2000f8ec0ff */
[----:B------:R-:W0:Y:S02]  /*01f0*/  LDS R0, [UR4+0x4] ;  /* 0x00000404ff007984 */ /* 0x000e240008000800 */
[----:B------:R-:W3:Y:S02]  /*0200*/  LDCU.64 UR4, c[0x4][0x10] ;  /* 0x01000200ff0477ac */ /* 0x000ee40008000a00 */
[----:B---3--:R-:W-:Y:S02]  /*0210*/  IMAD.U32 R4, RZ, RZ, UR4 ;  /* 0x00000004ff047e24 */ /* 0x008fe4000f8e00ff */
[----:B------:R-:W-:Y:S01]  /*0220*/  IMAD.U32 R5, RZ, RZ, UR5 ;  /* 0x00000005ff057e24 */ /* 0x000fe2000f8e00ff */
[----:B0-2---:R1:W-:Y:S06]  /*0230*/  STL [R1], R0 ;  /* 0x0000000001007387 */ /* 0x0053ec0000100800 */
[----:B------:R-:W-:-:S07]  /*0240*/  LEPC R20, `(.L_x_2) ;  /* 0x000000001014794e */ /* 0x000fce0000000000 */
[----:B-1----:R-:W-:Y:S05]  /*0250*/  CALL.ABS.NOINC R8 ;  /* 0x0000000008007343 */ /* 0x002fea0003c00000 */
.L_x_2:
[----:B------:R-:W0:Y:S01]  /*0260*/  S2UR UR5, SR_CgaCtaId ;  /* 0x00000000000579c3 */ /* 0x000e220000008800 */
[----:B------:R-:W-:Y:S01]  /*0270*/  UMOV UR4, 0x400 ;  /* 0x0000040000047882 */ /* 0x000fe20000000000 */
[----:B------:R-:W-:Y:S02]  /*0280*/  IMAD.MOV.U32 R6, RZ, RZ, R17 ;  /* 0x000000ffff067224 */ /* 0x000fe400078e0011 */
[----:B------:R-:W-:-:S04]  /*0290*/  IMAD.MOV.U32 R7, RZ, RZ, R16 ;  /* 0x000000ffff077224 */ /* 0x000fc800078e0010 */
[----:B------:R1:W2:Y:S01]  /*02a0*/  LDC.64 R8, c[0x4][R2] ;  /* 0x0100000002087b82 */ /* 0x0002a20000000a00 */
[----:B0-----:R-:W-:-:S09]  /*02b0*/  ULEA UR4, UR5, UR4, 0x18 ;  /* 0x0000000405047291 */ /* 0x001fd2000f8ec0ff */
[----:B------:R-:W0:Y:S02]  /*02c0*/  LDS R0, [UR4+0x8] ;  /* 0x00000804ff007984 */ /* 0x000e240008000800 */
[----:B------:R-:W3:Y:S02]  /*02d0*/  LDCU.64 UR4, c[0x4][0x18] ;  /* 0x01000300ff0477ac */ /* 0x000ee40008000a00 */
[----:B---3--:R-:W-:Y:S01]  /*02e0*/  IMAD.U32 R4, RZ, RZ, UR4 ;  /* 0x00000004ff047e24 */ /* 0x008fe2000f8e00ff */
[----:B------:R-:W-:Y:S01]  /*02f0*/  MOV R5, UR5 ;  /* 0x0000000500057c02 */ /* 0x000fe20008000f00 */
[----:B0-2---:R1:W-:Y:S06]  /*0300*/  STL [R1], R0 ;  /* 0x0000000001007387 */ /* 0x0053ec0000100800 */
[----:B------:R-:W-:-:S07]  /*0310*/  LEPC R20, `(.L_x_3) ;  /* 0x000000001014794e */ /* 0x000fce0000000000 */
[----:B-1----:R-:W-:Y:S05]  /*0320*/  CALL.ABS.NOINC R8 ;  /* 0x0000000008007343 */ /* 0x002fea0003c00000 */
.L_x_3:
[----:B------:R-:W0:Y:S01]  /*0330*/  S2UR UR5, SR_CgaCtaId ;  /* 0x00000000000579c3 */ /* 0x000e220000008800 */
[----:B------:R-:W-:Y:S01]  /*0340*/  UMOV UR4, 0x400 ;  /* 0x0000040000047882 */ /* 0x000fe20000000000 */
[----:B------:R-:W-:Y:S01]  /*0350*/  IMAD.MOV.U32 R6, RZ, RZ, R17 ;  /* 0x000000ffff067224 */ /* 0x000fe200078e0011 */
[----:B------:R-:W-:-:S05]  /*0360*/  MOV R7, R16 ;  /* 0x0000001000077202 */ /* 0x000fca0000000f00 */
[----:B------:R1:W2:Y:S01]  /*0370*/  LDC.64 R8, c[0x4][R2] ;  /* 0x0100000002087b82 */ /* 0x0002a20000000a00 */
[----:B0-----:R-:W-:-:S09]  /*0380*/  ULEA UR4, UR5, UR4, 0x18 ;  /* 0x0000000405047291 */ /* 0x001fd2000f8ec0ff */
[----:B------:R-:W0:Y:S02]  /*0390*/  LDS R0, [UR4+0x6000] ;  /* 0x00600004ff007984 */ /* 0x000e240008000800 */
[----:B------:R-:W3:Y:S02]  /*03a0*/  LDCU.64 UR4, c[0x4][0x20] ;  /* 0x01000400ff0477ac */ /* 0x000ee40008000a00 */
[----:B---3--:R-:W-:Y:S01]  /*03b0*/  MOV R4, UR4 ;  /* 0x0000000400047c02 */ /* 0x008fe20008000f00 */
[----:B------:R-:W-:Y:S01]  /*03c0*/  IMAD.U32 R5, RZ, RZ, UR5 ;  /* 0x00000005ff057e24 */ /* 0x000fe2000f8e00ff */
[----:B0-2---:R1:W-:Y:S06]  /*03d0*/  STL [R1], R0 ;  /* 0x0000000001007387 */ /* 0x0053ec0000100800 */
[----:B------:R-:W-:-:S07]  /*03e0*/  LEPC R20, `(.L_x_4) ;  /* 0x000000001014794e */ /* 0x000fce0000000000 */
[----:B-1----:R-:W-:Y:S05]  /*03f0*/  CALL.ABS.NOINC R8 ;  /* 0x0000000008007343 */ /* 0x002fea0003c00000 */
.L_x_4:
        /* <DEDUP_REMOVED lines=13> */
.L_x_5:
[----:B------:R-:W0:Y:S01]  /*04d0*/  S2UR UR5, SR_CgaCtaId ;  /* 0x00000000000579c3 */ /* 0x000e220000008800 */
[----:B------:R-:W-:Y:S01]  /*04e0*/  UMOV UR4, 0x400 ;  /* 0x0000040000047882 */ /* 0x000fe20000000000 */
[----:B------:R-:W-:Y:S01]  /*04f0*/  IMAD.MOV.U32 R6, RZ, RZ, R17 ;  /* 0x000000ffff067224 */ /* 0x000fe200078e0011 */
[----:B------:R-:W-:-:S05]  /*0500*/  MOV R7, R16 ;  /* 0x0000001000077202 */ /* 0x000fca0000000f00 */
[----:B------:R-:W1:Y:S01]  /*0510*/  LDC.64 R2, c[0x4][R2] ;  /* 0x0100000002027b82 */ /* 0x000e620000000a00 */
[----:B0-----:R-:W-:-:S09]  /*0520*/  ULEA UR4, UR5, UR4, 0x18 ;  /* 0x0000000405047291 */ /* 0x001fd2000f8ec0ff */
[----:B------:R-:W0:Y:S02]  /*0530*/  LDS R0, [UR4+0x6008] ;  /* 0x00600804ff007984 */ /* 0x000e240008000800 */
[----:B------:R-:W2:Y:S02]  /*0540*/  LDCU.64 UR4, c[0x4][0x30] ;  /* 0x01000600ff0477ac */ /* 0x000ea40008000a00 */
[----:B--2---:R-:W-:Y:S01]  /*0550*/  IMAD.U32 R4, RZ, RZ, UR4 ;  /* 0x00000004ff047e24 */ /* 0x004fe2000f8e00ff */
[----:B------:R-:W-:Y:S01]  /*0560*/  MOV R5, UR5 ;  /* 0x0000000500057c02 */ /* 0x000fe20008000f00 */
[----:B01----:R0:W-:Y:S06]  /*0570*/  STL [R1], R0 ;  /* 0x0000000001007387 */ /* 0x0031ec0000100800 */
[----:B------:R-:W-:-:S07]  /*0580*/  LEPC R20, `(.L_x_0) ;  /* 0x000000001014794e */ /* 0x000fce0000000000 */
[----:B0-----:R-:W-:Y:S05]  /*0590*/  CALL.ABS.NOINC R2 ;  /* 0x0000000002007343 */ /* 0x001fea0003c00000 */
.L_x_0:
[----:B------:R-:W-:Y:S05]  /*05a0*/  WARPSYNC.ALL ;  /* 0x0000000000007948 */ /* 0x000fea0003800000 */
[----:B------:R-:W-:Y:S06]  /*05b0*/  BAR.SYNC.DEFER_BLOCKING 0x0 ;  /* 0x0000000000007b1d */ /* 0x000fec0000010000 */
[----:B------:R-:W-:Y:S05]  /*05c0*/  EXIT ;  /* 0x000000000000794d */ /* 0x000fea0003800000 */
.L_x_6:
[----:B------:R-:W-:-:S00]  /*05d0*/  BRA `(.L_x_6) ;  /* 0xfffffffc00fc7947 */ /* 0x000fc0000383ffff */
[----:B------:R-:W-:-:S00]  /*05e0*/  NOP ;  /* 0x0000000000007918 */ /* 0x000fc00000000000 */
        /* <DEDUP_REMOVED lines=9> */
.L_x_9:


//--------------------- .text._Z13cudaMatrixMulPiS_S_ --------------------------
	.section	.text._Z13cudaMatrixMulPiS_S_,"ax",@progbits
	.align	128
        .global         _Z13cudaMatrixMulPiS_S_
        .type           _Z13cudaMatrixMulPiS_S_,@function
        .size           _Z13cudaMatrixMulPiS_S_,(.L_x_10 - _Z13cudaMatrixMulPiS_S_)
        .other          _Z13cudaMatrixMulPiS_S_,@"STO_CUDA_ENTRY STV_DEFAULT"
_Z13cudaMatrixMulPiS_S_:
.text._Z13cudaMatrixMulPiS_S_:
[----:B------:R-:W-:Y:S01]  /*0000*/  LDC R1, c[0x0][0x37c] ;  /* 0x0000df00ff017b82 */ /* 0x000fe20000000800 */
[----:B------:R-:W0:Y:S01]  /*0010*/  S2R R0, SR_CTAID.X ;  /* 0x0000000000007919 */ /* 0x000e220000002500 */
[----:B------:R-:W0:Y:S01]  /*0020*/  LDCU UR4, c[0x0][0x360] ;  /* 0x00006c00ff0477ac */ /* 0x000e220008000800 */
[----:B------:R-:W-:Y:S01]  /*0030*/  HFMA2 R14, -RZ, RZ, 0, 0 ;  /* 0x00000000ff0e7431 */ /* 0x000fe200000001ff */
[----:B------:R-:W0:Y:S01]  /*0040*/  S2R R3, SR_TID.X ;  /* 0x0000000000037919 */ /* 0x000e220000002100 */
[----:B------:R-:W1:Y:S01]  /*0050*/  LDCU.64 UR8, c[0x0][0x388] ;  /* 0x00007100ff0877ac */ /* 0x000e620008000a00 */
[----:B------:R-:W2:Y:S01]  /*0060*/  LDCU.64 UR10, c[0x0][0x390] ;  /* 0x00007200ff0a77ac */ /* 0x000ea20008000a00 */
[----:B------:R-:W3:Y:S01]  /*0070*/  LDCU.64 UR12, c[0x0][0x358] ;  /* 0x00006b00ff0c77ac */ /* 0x000ee20008000a00 */
[----:B-1----:R-:W-:Y:S02]  /*0080*/  UIADD3 UR7, UP0, UPT, UR8, 0x20, URZ ;  /* 0x0000002008077890 */ /* 0x002fe4000ff1e0ff */
[----:B--2---:R-:W-:-:S02]  /*0090*/  UIADD3 UR5, UP1, UPT, UR10, 0x8000, URZ ;  /* 0x000080000a057890 */ /* 0x004fc4000ff3e0ff */
[----:B------:R-:W-:Y:S02]  /*00a0*/  UIADD3.X UR8, UPT, UPT, URZ, UR9, URZ, UP0, !UPT ;  /* 0x00000009ff087290 */ /* 0x000fe400087fe4ff */
[----:B------:R-:W-:Y:S01]  /*00b0*/  UIADD3.X UR6, UPT, UPT, URZ, UR11, URZ, UP1, !UPT ;  /* 0x0000000bff067290 */ /* 0x000fe20008ffe4ff */
[----:B0-----:R-:W-:Y:S01]  /*00c0*/  IMAD R0, R0, UR4, R3 ;  /* 0x0000000400007c24 */ /* 0x001fe2000f8e0203 */
[----:B------:R-:W-:-:S04]  /*00d0*/  UMOV UR4, URZ ;  /* 0x000000ff00047c82 */ /* 0x000fc80008000000 */
[----:B------:R-:W-:-:S04]  /*00e0*/  SHF.R.S32.HI R3, RZ, 0x1f, R0 ;  /* 0x0000001fff037819 */ /* 0x000fc80000011400 */
[----:B------:R-:W-:-:S04]  /*00f0*/  LEA.HI R3, R3, R0, RZ, 0xa ;  /* 0x0000000003037211 */ /* 0x000fc800078f50ff */
[----:B------:R-:W-:-:S04]  /*0100*/  LOP3.LUT R7, R3, 0xfffffc00, RZ, 0xc0, !PT ;  /* 0xfffffc0003077812 */ /* 0x000fc800078ec0ff */
[----:B---3--:R-:W-:-:S07]  /*0110*/  IADD3 R6, PT, PT, R0, -R7, RZ ;  /* 0x8000000700067210 */ /* 0x008fce0007ffe0ff */
.L_x_7:
[----:B------:R-:W-:Y:S02]  /*0120*/  MOV R4, UR7 ;  /* 0x0000000700047c02 */ /* 0x000fe40008000f00 */
[----:B------:R-:W-:Y:S02]  /*0130*/  MOV R5, UR8 ;  /* 0x0000000800057c02 */ /* 0x000fe40008000f00 */
[----:B------:R-:W-:Y:S02]  /*0140*/  MOV R2, UR5 ;  /* 0x0000000500027c02 */ /* 0x000fe40008000f00 */
[----:B------:R-:W-:Y:S01]  /*0150*/  MOV R3, UR6 ;  /* 0x0000000600037c02 */ /* 0x000fe20008000f00 */
[----:B------:R-:W-:-:S04]  /*0160*/  IMAD.WIDE R4, R7, 0x4, R4 ;  /* 0x0000000407047825 */ /* 0x000fc800078e0204 */
[----:B------:R-:W-:Y:S01]  /*0170*/  IMAD.WIDE R2, R6, 0x4, R2 ;  /* 0x0000000406027825 */ /* 0x000fe200078e0202 */
[----:B------:R-:W2:Y:S04]  /*0180*/  LDG.E R15, desc[UR12][R4.64+-0x20] ;  /* 0xffffe00c040f7981 */ /* 0x000ea8000c1e1900 */
[----:B------:R-:W2:Y:S04]  /*0190*/  LDG.E R16, desc[UR12][R2.64+-0x8000] ;  /* 0xff80000c02107981 */ /* 0x000ea8000c1e1900 */
[----:B------:R-:W3:Y:S04]  /*01a0*/  LDG.E R24, desc[UR12][R4.64+-0x1c] ;  /* 0xffffe40c04187981 */ /* 0x000ee8000c1e1900 */
[----:B------:R-:W3:Y:S04]  /*01b0*/  LDG.E R25, desc[UR12][R2.64+-0x7000] ;  /* 0xff90000c02197981 */ /* 0x000ee8000c1e1900 */
[----:B------:R-:W4:Y:S04]  /*01c0*/  LDG.E R19, desc[UR12][R4.64+-0x18] ;  /* 0xffffe80c04137981 */ /* 0x000f28000c1e1900 */
[----:B------:R-:W4:Y:S04]  /*01d0*/  LDG.E R18, desc[UR12][R2.64+-0x6000] ;  /* 0xffa0000c02127981 */ /* 0x000f28000c1e1900 */
[----:B------:R-:W5:Y:S04]  /*01e0*/  LDG.E R20, desc[UR12][R4.64+-0x14] ;  /* 0xffffec0c04147981 */ /* 0x000f68000c1e1900 */
        /* <DEDUP_REMOVED lines=11> */
[----:B------:R-:W5:Y:S01]  /*02a0*/  LDG.E R27, desc[UR12][R2.64+0x7000] ;  /* 0x0070000c021b7981 */ /* 0x000f62000c1e1900 */
[----:B--2---:R-:W-:-:S03]  /*02b0*/  IMAD R15, R15, R16, R14 ;  /* 0x000000100f0f7224 */ /* 0x004fc600078e020e */
[----:B------:R-:W2:Y:S04]  /*02c0*/  LDG.E R16, desc[UR12][R4.64] ;  /* 0x0000000c04107981 */ /* 0x000ea8000c1e1900 */
[----:B------:R-:W2:Y:S01]  /*02d0*/  LDG.E R14, desc[UR12][R4.64+0x4] ;  /* 0x0000040c040e7981 */ /* 0x000ea2000c1e1900 */
[----:B---3--:R-:W-:-:S03]  /*02e0*/  IMAD R24, R24, R25, R15 ;  /* 0x0000001918187224 */ /* 0x008fc600078e020f */
[----:B------:R-:W3:Y:S04]  /*02f0*/  LDG.E R15, desc[UR12][R2.64+0x1000] ;  /* 0x0010000c020f7981 */ /* 0x000ee8000c1e1900 */
[----:B------:R-:W3:Y:S01]  /*0300*/  LDG.E R25, desc[UR12][R2.64+0x5000] ;  /* 0x0050000c02197981 */ /* 0x000ee2000c1e1900 */
[----:B----4-:R-:W-:-:S03]  /*0310*/  IMAD R24, R19, R18, R24 ;  /* 0x0000001213187224 */ /* 0x010fc600078e0218 */
[----:B------:R-:W4:Y:S04]  /*0320*/  LDG.E R18, desc[UR12][R4.64+0x8] ;  /* 0x0000080c04127981 */ /* 0x000f28000c1e1900 */
[----:B------:R-:W4:Y:S01]  /*0330*/  LDG.E R19, desc[UR12][R2.64+0x2000] ;  /* 0x0020000c02137981 */ /* 0x000f22000c1e1900 */
[----:B-----5:R-:W-:-:S03]  /*0340*/  IMAD R24, R20, R21, R24 ;  /* 0x0000001514187224 */ /* 0x020fc600078e0218 */
[----:B------:R-:W5:Y:S04]  /*0350*/  LDG.E R20, desc[UR12][R4.64+0xc] ;  /* 0x00000c0c04147981 */ /* 0x000f68000c1e1900 */
[----:B------:R-:W5:Y:S01]  /*0360*/  LDG.E R21, desc[UR12][R2.64+0x3000] ;  /* 0x0030000c02157981 */ /* 0x000f62000c1e1900 */
[----:B------:R-:W-:-:S03]  /*0370*/  IMAD R24, R22, R23, R24 ;  /* 0x0000001716187224 */ /* 0x000fc600078e0218 */
[----:B------:R-:W5:Y:S04]  /*0380*/  LDG.E R22, desc[UR12][R4.64+0x10] ;  /* 0x0000100c04167981 */ /* 0x000f68000c1e1900 */
[----:B------:R-:W5:Y:S01]  /*0390*/  LDG.E R23, desc[UR12][R2.64+0x4000] ;  /* 0x0040000c02177981 */ /* 0x000f62000c1e1900 */
[----:B------:R-:W-:-:S03]  /*03a0*/  IMAD R28, R12, R13, R24 ;  /* 0x0000000d0c1c7224 */ /* 0x000fc600078e0218 */
[----:B------:R-:W5:Y:S04]  /*03b0*/  LDG.E R24, desc[UR12][R4.64+0x14] ;  /* 0x0000140c04187981 */ /* 0x000f68000c1e1900 */
[----:B------:R-:W5:Y:S04]  /*03c0*/  LDG.E R12, desc[UR12][R4.64+0x18] ;  /* 0x0000180c040c7981 */ /* 0x000f68000c1e1900 */
[----:B------:R-:W5:Y:S01]  /*03d0*/  LDG.E R13, desc[UR12][R2.64+0x6000] ;  /* 0x0060000c020d7981 */ /* 0x000f62000c1e1900 */
[----:B------:R-:W-:-:S04]  /*03e0*/  IMAD R9, R10, R9, R28 ;  /* 0x000000090a097224 */ /* 0x000fc800078e021c */
[----:B------:R-:W-:Y:S01]  /*03f0*/  IMAD R8, R8, R11, R9 ;  /* 0x0000000b08087224 */ /* 0x000fe200078e0209 */
[----:B------:R-:W-:-:S04]  /*0400*/  UIADD3 UR4, UPT, UPT, UR4, 0x10, URZ ;  /* 0x0000001004047890 */ /* 0x000fc8000fffe0ff */
[----:B------:R-:W-:Y:S01]  /*0410*/  UISETP.NE.AND UP0, UPT, UR4, 0x400, UPT ;  /* 0x000004000400788c */ /* 0x000fe2000bf05270 */
[----:B------:R-:W-:Y:S02]  /*0420*/  IADD3 R7, PT, PT, R7, 0x10, RZ ;  /* 0x0000001007077810 */ /* 0x000fe40007ffe0ff */
[----:B------:R-:W-:Y:S01]  /*0430*/  IADD3 R6, PT, PT, R6, 0x4000, RZ ;  /* 0x0000400006067810 */ /* 0x000fe20007ffe0ff */
[----:B--2---:R-:W-:-:S04]  /*0440*/  IMAD R8, R16, R17, R8 ;  /* 0x0000001110087224 */ /* 0x004fc800078e0208 */
[----:B---3--:R-:W-:-:S04]  /*0450*/  IMAD R8, R14, R15, R8 ;  /* 0x0000000f0e087224 */ /* 0x008fc800078e0208 */
[----:B----4-:R-:W-:-:S04]  /*0460*/  IMAD R8, R18, R19, R8 ;  /* 0x0000001312087224 */ /* 0x010fc800078e0208 */
[----:B-----5:R-:W-:-:S04]  /*0470*/  IMAD R8, R20, R21, R8 ;  /* 0x0000001514087224 */ /* 0x020fc800078e0208 */
[----:B------:R-:W-:-:S04]  /*0480*/  IMAD R8, R22, R23, R8 ;  /* 0x0000001716087224 */ /* 0x000fc800078e0208 */
[----:B------:R-:W-:-:S04]  /*0490*/  IMAD R8, R24, R25, R8 ;  /* 0x0000001918087224 */ /* 0x000fc800078e0208 */
[----:B------:R-:W-:-:S04]  /*04a0*/  IMAD R8, R12, R13, R8 ;  /* 0x0000000d0c087224 */ /* 0x000fc800078e0208 */
[----:B------:R-:W-:Y:S01]  /*04b0*/  IMAD R14, R26, R27, R8 ;  /* 0x0000001b1a0e7224 */ /* 0x000fe200078e0208 */
[----:B------:R-:W-:Y:S06]  /*04c0*/  BRA.U UP0, `(.L_x_7) ;  /* 0xfffffffd00147547 */ /* 0x000fec000b83ffff */
[----:B------:R-:W0:Y:S02]  /*04d0*/  LDC.64 R2, c[0x0][0x380] ;  /* 0x0000e000ff027b82 */ /* 0x000e240000000a00 */
[----:B0-----:R-:W-:-:S05]  /*04e0*/  IMAD.WIDE R2, R0, 0x4, R2 ;  /* 0x0000000400027825 */ /* 0x001fca00078e0202 */
[----:B------:R-:W-:Y:S01]  /*04f0*/  STG.E desc[UR12][R2.64], R14 ;  /* 0x0000000e02007986 */ /* 0x000fe2000c10190c */
[----:B------:R-:W-:Y:S05]  /*0500*/  EXIT ;  /* 0x000000000000794d */ /* 0x000fea0003800000 */
.L_x_8:
        /* <DEDUP_REMOVED lines=15> */
.L_x_10:


//--------------------- .nv.global.init           --------------------------
	.section	.nv.global.init,"aw",@progbits
.nv.global.init:
	.type		$str$2,@object
	.size		$str$2,($str$5 - $str$2)
$str$2:
        /*0000*/ 	.byte	0x53, 0x4d, 0x32, 0x5b, 0x32, 0x5d, 0x3d, 0x25, 0x64, 0x0a, 0x00
	.type		$str$5,@object
	.size		$str$5,($str - $str$5)
$str$5:
        /*000b*/ 	.byte	0x53, 0x4d, 0x33, 0x5b, 0x32, 0x5d, 0x3d, 0x25, 0x64, 0x0a, 0x00
	.type		$str,@object
	.size		$str,($str$4 - $str)
$str:
        /*0016*/ 	.byte	0x53, 0x4d, 0x32, 0x5b, 0x30, 0x5d, 0x3d, 0x25, 0x64, 0x2c, 0x20, 0x00
	.type		$str$4,@object
	.size		$str$4,($str$1 - $str$4)
$str$4:
        /*0022*/ 	.byte	0x53, 0x4d, 0x33, 0x5b, 0x31, 0x5d, 0x3d, 0x25, 0x64, 0x2c, 0x20, 0x00
	.type		$str$1,@object
	.size		$str$1,($str$3 - $str$1)
$str$1:
        /*002e*/ 	.byte	0x53, 0x4d, 0x32, 0x5b, 0x31, 0x5d, 0x3d, 0x25, 0x64, 0x2c, 0x20, 0x00
	.type		$str$3,@object
	.size		$str$3,(.L_3 - $str$3)
$str$3:
        /*003a*/ 	.byte	0x53, 0x4d, 0x33, 0x5b, 0x30, 0x5d, 0x3d, 0x25, 0x64, 0x2c, 0x20, 0x00
.L_3:


//--------------------- .nv.shared._Z19cudaMatrixMulSharedPiS_S_ --------------------------
	.section	.nv.shared._Z19cudaMatrixMulSharedPiS_S_,"aw",@nobits
	.sectionflags	@""
	.align	4
.nv.shared._Z19cudaMatrixMulSharedPiS_S_:
	.zero		50176


//--------------------- .nv.shared.reserved.0     --------------------------
	.section	.nv.shared.reserved.0,"aw",@nobits
	.weak		__nv_reservedSMEM_offset_0_alias
	.size		__nv_reservedSMEM_offset_0_alias, 0, 64
	.other		__nv_reservedSMEM_offset_0_alias,@"STO_CUDA_RESERVED_SHARED STV_DEFAULT"
__nv_reservedSMEM_offset_0_alias:
	.zero		0
	.zero		64


//--------------------- .nv.constant0._Z19cudaMatrixMulSharedPiS_S_ --------------------------
	.section	.nv.constant0._Z19cudaMatrixMulSharedPiS_S_,"a",@progbits
	.sectionflags	@""
	.align	4
.nv.constant0._Z19cudaMatrixMulSharedPiS_S_:
	.zero		920


//--------------------- .nv.constant0._Z13cudaMatrixMulPiS_S_ --------------------------
	.section	.nv.constant0._Z13cudaMatrixMulPiS_S_,"a",@progbits
	.sectionflags	@""
	.align	4
.nv.constant0._Z13cudaMatrixMulPiS_S_:
	.zero		920


//--------------------- SYMBOLS --------------------------

	.type		.nv.reservedSmem.offset0,@object
	.size		.nv.reservedSmem.offset0,0x4
	.type		.nv.reservedSmem.cap,@object
	.size		.nv.reservedSmem.cap,0x4
	.type		vprintf,@function
